	.headerflags	@"EF_CUDA_TEXMODE_UNIFIED EF_CUDA_64BIT_ADDRESS EF_CUDA_SM80 EF_CUDA_VIRTUAL_SM(EF_CUDA_SM80)"
	.elftype	@"ET_EXEC"


//--------------------- .nv.info                  --------------------------
	.section	.nv.info,"",@"SHT_CUDA_INFO"
	.align	4


	//----- nvinfo : EIATTR_REGCOUNT
	.align		4
        /*0000*/ 	.byte	0x04, 0x2f
        /*0002*/ 	.short	(.L_1 - .L_0)
	.align		4
.L_0:
        /*0004*/ 	.word	index@(candidate0)
        /*0008*/ 	.word	0x0000003e


	//----- nvinfo : EIATTR_MAX_STACK_SIZE
	.align		4
.L_1:
        /*000c*/ 	.byte	0x04, 0x23
        /*000e*/ 	.short	(.L_3 - .L_2)
	.align		4
.L_2:
        /*0010*/ 	.word	index@(candidate0)
        /*0014*/ 	.word	0x00000000


	//----- nvinfo : EIATTR_MIN_STACK_SIZE
	.align		4
.L_3:
        /*0018*/ 	.byte	0x04, 0x12
        /*001a*/ 	.short	(.L_5 - .L_4)
	.align		4
.L_4:
        /*001c*/ 	.word	index@(candidate0)
        /*0020*/ 	.word	0x00000000


	//----- nvinfo : EIATTR_FRAME_SIZE
	.align		4
.L_5:
        /*0024*/ 	.byte	0x04, 0x11
        /*0026*/ 	.short	(.L_7 - .L_6)
	.align		4
.L_6:
        /*0028*/ 	.word	index@(candidate0)
        /*002c*/ 	.word	0x00000000
.L_7:


//--------------------- .nv.info.candidate0       --------------------------
	.section	.nv.info.candidate0,"",@"SHT_CUDA_INFO"
	.align	4


	//----- nvinfo : EIATTR_CUDA_API_VERSION
	.align		4
        /*0000*/ 	.byte	0x04, 0x37
        /*0002*/ 	.short	(.L_9 - .L_8)
.L_8:
        /*0004*/ 	.word	0x00000075


	//----- nvinfo : EIATTR_SW2861232_WAR
	.align		4
.L_9:
        /*0008*/ 	.byte	0x01, 0x35
	.zero		2


	//----- nvinfo : EIATTR_PARAM_CBANK
	.align		4
        /*000c*/ 	.byte	0x04, 0x0a
        /*000e*/ 	.short	(.L_11 - .L_10)
	.align		4
.L_10:
        /*0010*/ 	.word	index@(.nv.constant0.candidate0)
        /*0014*/ 	.short	0x0160
        /*0016*/ 	.short	0x0018


	//----- nvinfo : EIATTR_CBANK_PARAM_SIZE
	.align		4
.L_11:
        /*0018*/ 	.byte	0x03, 0x19
        /*001a*/ 	.short	0x0018


	//----- nvinfo : EIATTR_KPARAM_INFO
	.align		4
        /*001c*/ 	.byte	0x04, 0x17
        /*001e*/ 	.short	(.L_13 - .L_12)
.L_12:
        /*0020*/ 	.word	0x00000000
        /*0024*/ 	.short	0x0002
        /*0026*/ 	.short	0x0010
        /*0028*/ 	.byte	0x00, 0xf0, 0x21, 0x00


	//----- nvinfo : EIATTR_KPARAM_INFO
	.align		4
.L_13:
        /*002c*/ 	.byte	0x04, 0x17
        /*002e*/ 	.short	(.L_15 - .L_14)
.L_14:
        /*0030*/ 	.word	0x00000000
        /*0034*/ 	.short	0x0001
        /*0036*/ 	.short	0x0008
        /*0038*/ 	.byte	0x00, 0xf0, 0x21, 0x00


	//----- nvinfo : EIATTR_KPARAM_INFO
	.align		4
.L_15:
        /*003c*/ 	.byte	0x04, 0x17
        /*003e*/ 	.short	(.L_17 - .L_16)
.L_16:
        /*0040*/ 	.word	0x00000000
        /*0044*/ 	.short	0x0000
        /*0046*/ 	.short	0x0000
        /*0048*/ 	.byte	0x00, 0xf0, 0x21, 0x00


	//----- nvinfo : EIATTR_MAXREG_COUNT
	.align		4
.L_17:
        /*004c*/ 	.byte	0x03, 0x1b
        /*004e*/ 	.short	0x00ff


	//----- nvinfo : EIATTR_EXIT_INSTR_OFFSETS
	.align		4
        /*0050*/ 	.byte	0x04, 0x1c
        /*0052*/ 	.short	(.L_19 - .L_18)


	//   ....[0]....
.L_18:
        /*0054*/ 	.word	0x00001b00


	//----- nvinfo : EIATTR_MAX_THREADS
	.align		4
.L_19:
        /*0058*/ 	.byte	0x04, 0x05
        /*005a*/ 	.short	(.L_21 - .L_20)
.L_20:
        /*005c*/ 	.word	0x00000040
        /*0060*/ 	.word	0x00000001
        /*0064*/ 	.word	0x00000001


	//----- nvinfo : EIATTR_CRS_STACK_SIZE
	.align		4
.L_21:
        /*0068*/ 	.byte	0x04, 0x1e
        /*006a*/ 	.short	(.L_23 - .L_22)
.L_22:
        /*006c*/ 	.word	0x00000000
.L_23:


//--------------------- .nv.rel.action            --------------------------
	.section	.nv.rel.action,"",@"SHT_CUDA_RELOCINFO"
	.align	8
	.sectionentsize	8
        /*0000*/ 	.byte	0x4b, 0x00, 0x00, 0x00, 0x00, 0x00, 0x00, 0x00, 0x00, 0x02, 0x02, 0x08, 0x10, 0x0a, 0x2f, 0x22
        /* <DEDUP_REMOVED lines=13> */


//--------------------- .nv.constant0.candidate0  --------------------------
	.section	.nv.constant0.candidate0,"a",@progbits
	.align	4
.nv.constant0.candidate0:
	.zero		376


//--------------------- .text.candidate0          --------------------------
	.section	.text.candidate0,"ax",@progbits
	.sectionflags	@"SHF_BARRIERS=1"
	.sectioninfo	@"SHI_REGISTERS=62"
	.align	128
        .global         candidate0
        .type           candidate0,@function
        .size           candidate0,(.L_x_5 - candidate0)
        .other          candidate0,@"STO_CUDA_ENTRY STV_DEFAULT"
candidate0:
.text.candidate0:
[----:B------:R-:W-:-:S02]  /*0000*/  MOV R1, c[0x0][0x28] ;  /* 0x00000a0000017a02 */ /* 0x000fc40000000f00 */
[----:B------:R-:W0:Y:S01]  /*0010*/  S2R R0, SR_TID.X ;  /* 0x0000000000007919 */ /* 0x000e220000002100 */
[----:B------:R-:W-:Y:S01]  /*0020*/  MOV R2, RZ ;  /* 0x000000ff00027202 */ /* 0x000fe20000000f00 */
[----:B------:R-:W-:Y:S01]  /*0030*/  HFMA2.MMA R4, -RZ, RZ, 0, 1.71661376953125e-05 ;  /* 0x00000120ff047435 */ /* 0x000fe200000001ff */
[----:B------:R-:W-:Y:S01]  /*0040*/  MOV R58, c[0x0][0x168] ;  /* 0x00005a00003a7a02 */ /* 0x000fe20000000f00 */
[----:B------:R-:W1:Y:S01]  /*0050*/  S2R R3, SR_CTAID.X ;  /* 0x0000000000037919 */ /* 0x000e620000002500 */
[----:B------:R-:W-:Y:S01]  /*0060*/  MOV R59, c[0x0][0x16c] ;  /* 0x00005b00003b7a02 */ /* 0x000fe20000000f00 */
[----:B------:R-:W-:Y:S01]  /*0070*/  ULDC.64 UR4, c[0x0][0x118] ;  /* 0x0000460000047ab9 */ /* 0x000fe20000000a00 */
[----:B------:R-:W-:Y:S02]  /*0080*/  MOV R55, RZ ;  /* 0x000000ff00377202 */ /* 0x000fe40000000f00 */
[C---:B0-----:R-:W-:Y:S01]  /*0090*/  SHF.L.U32 R15, R0.reuse, 0x1, RZ ;  /* 0x00000001000f7819 */ /* 0x041fe200000006ff */
[----:B------:R-:W-:Y:S01]  /*00a0*/  IMAD.HI R51, R0, 0x38e38e39, RZ ;  /* 0x38e38e3900337827 */ /* 0x000fe200078e02ff */
[----:B------:R-:W-:-:S02]  /*00b0*/  SHF.R.U32.HI R53, RZ, 0x2, R0 ;  /* 0x00000002ff357819 */ /* 0x000fc40000011600 */
[----:B------:R-:W-:Y:S01]  /*00c0*/  IADD3 R6, R15, 0x14, RZ ;  /* 0x000000140f067810 */ /* 0x000fe20007ffe0ff */
[----:B-1----:R-:W-:Y:S01]  /*00d0*/  IMAD.HI R5, R3, 0x5397829d, RZ ;  /* 0x5397829d03057827 */ /* 0x002fe200078e02ff */
[----:B------:R-:W-:Y:S02]  /*00e0*/  SHF.R.U32.HI R8, RZ, 0x1f, R51 ;  /* 0x0000001fff087819 */ /* 0x000fe40000011633 */
[----:B------:R-:W-:Y:S01]  /*00f0*/  IADD3 R13, R15, 0x180, RZ ;  /* 0x000001800f0d7810 */ /* 0x000fe20007ffe0ff */
[----:B------:R-:W-:Y:S01]  /*0100*/  IMAD.HI R7, R3, -0x6db6db6d, R2 ;  /* 0x9249249303077827 */ /* 0x000fe200078e0202 */
[----:B------:R-:W-:Y:S02]  /*0110*/  SHF.R.U32.HI R2, RZ, 0x1f, R5 ;  /* 0x0000001fff027819 */ /* 0x000fe40000011605 */
[----:B------:R-:W-:Y:S01]  /*0120*/  LEA.HI.SX32 R51, R51, R8, 0x1e ;  /* 0x0000000833337211 */ /* 0x000fe200078ff2ff */
[----:B------:R-:W-:Y:S01]  /*0130*/  IMAD.HI R9, R6, 0x38e38e39, RZ ;  /* 0x38e38e3906097827 */ /* 0x000fe200078e02ff */
[----:B------:R-:W-:-:S02]  /*0140*/  SHF.R.U32.HI R10, RZ, 0x1f, R7 ;  /* 0x0000001fff0a7819 */ /* 0x000fc40000011607 */
[----:B------:R-:W-:Y:S01]  /*0150*/  LEA.HI.SX32 R5, R5, R2, 0x1b ;  /* 0x0000000205057211 */ /* 0x000fe200078fdaff */
[----:B------:R-:W-:Y:S01]  /*0160*/  IMAD R53, R53, R4, 0x180 ;  /* 0x0000018035357424 */ /* 0x000fe200078e0204 */
[----:B------:R-:W-:Y:S01]  /*0170*/  LEA.HI R2, R7, R10, RZ, 0x1e ;  /* 0x0000000a07027211 */ /* 0x000fe200078ff0ff */
[----:B------:R-:W-:Y:S01]  /*0180*/  IMAD.HI R45, R13, 0x38e38e39, RZ ;  /* 0x38e38e390d2d7827 */ /* 0x000fe200078e02ff */
[----:B------:R-:W-:Y:S02]  /*0190*/  SHF.R.U32.HI R8, RZ, 0x1f, R9 ;  /* 0x0000001fff087819 */ /* 0x000fe40000011609 */
[C---:B------:R-:W-:Y:S01]  /*01a0*/  IADD3 R10, R15.reuse, 0x100, RZ ;  /* 0x000001000f0a7810 */ /* 0x040fe20007ffe0ff */
[----:B------:R-:W-:Y:S01]  /*01b0*/  IMAD R52, R0, 0xc, RZ ;  /* 0x0000000c00347824 */ /* 0x000fe200078e02ff */
[----:B------:R-:W-:Y:S02]  /*01c0*/  IADD3 R4, R15, 0x4, RZ ;  /* 0x000000040f047810 */ /* 0x000fe40007ffe0ff */
[----:B------:R-:W-:Y:S01]  /*01d0*/  LEA.HI.SX32 R9, R9, R8, 0x1d ;  /* 0x0000000809097211 */ /* 0x000fe200078feaff */
[----:B------:R-:W-:Y:S01]  /*01e0*/  IMAD.HI R44, R10, 0x38e38e39, RZ ;  /* 0x38e38e390a2c7827 */ /* 0x000fe200078e02ff */
[----:B------:R-:W-:-:S02]  /*01f0*/  IADD3 R7, R15, 0x18, RZ ;  /* 0x000000180f077810 */ /* 0x000fc40007ffe0ff */
[C---:B------:R-:W-:Y:S01]  /*0200*/  IADD3 R8, R15.reuse, 0x8, RZ ;  /* 0x000000080f087810 */ /* 0x040fe20007ffe0ff */
[----:B------:R-:W-:Y:S01]  /*0210*/  IMAD.HI R11, R4, 0x38e38e39, RZ ;  /* 0x38e38e39040b7827 */ /* 0x000fe200078e02ff */
[----:B------:R-:W-:Y:S02]  /*0220*/  SHF.R.U32.HI R13, RZ, 0x1f, R44 ;  /* 0x0000001fff0d7819 */ /* 0x000fe4000001162c */
[----:B------:R-:W-:Y:S01]  /*0230*/  IADD3 R10, R15, 0x1c, RZ ;  /* 0x0000001c0f0a7810 */ /* 0x000fe20007ffe0ff */
[----:B------:R-:W-:Y:S01]  /*0240*/  IMAD.HI R18, R7, 0x38e38e39, RZ ;  /* 0x38e38e3907127827 */ /* 0x000fe200078e02ff */
[----:B------:R-:W-:Y:S02]  /*0250*/  SHF.R.U32.HI R12, RZ, 0x1f, R11 ;  /* 0x0000001fff0c7819 */ /* 0x000fe4000001160b */
[----:B------:R-:W-:Y:S01]  /*0260*/  LEA.HI.SX32 R44, R44, R13, 0x1d ;  /* 0x0000000d2c2c7211 */ /* 0x000fe200078feaff */
[----:B------:R-:W-:Y:S01]  /*0270*/  IMAD.HI R19, R8, 0x38e38e39, RZ ;  /* 0x38e38e3908137827 */ /* 0x000fe200078e02ff */
[----:B------:R-:W-:-:S02]  /*0280*/  LEA.HI.SX32 R11, R11, R12, 0x1d ;  /* 0x0000000c0b0b7211 */ /* 0x000fc400078feaff */
[----:B------:R-:W-:Y:S01]  /*0290*/  SHF.R.U32.HI R17, RZ, 0x1f, R18 ;  /* 0x0000001fff117819 */ /* 0x000fe20000011612 */
[----:B------:R-:W-:Y:S01]  /*02a0*/  IMAD.HI R21, R10, 0x38e38e39, RZ ;  /* 0x38e38e390a157827 */ /* 0x000fe200078e02ff */
[----:B------:R-:W-:Y:S02]  /*02b0*/  SHF.R.U32.HI R14, RZ, 0x1f, R19 ;  /* 0x0000001fff0e7819 */ /* 0x000fe40000011613 */
[----:B------:R-:W-:Y:S01]  /*02c0*/  IADD3 R13, R15, 0xc, RZ ;  /* 0x0000000c0f0d7810 */ /* 0x000fe20007ffe0ff */
[----:B------:R-:W-:Y:S01]  /*02d0*/  IMAD R9, R9, -0x24, R6 ;  /* 0xffffffdc09097824 */ /* 0x000fe200078e0206 */
[----:B------:R-:W-:Y:S01]  /*02e0*/  SHF.R.U32.HI R12, RZ, 0x1f, R45 ;  /* 0x0000001fff0c7819 */ /* 0x000fe2000001162d */
[----:B------:R-:W-:Y:S01]  /*02f0*/  IMAD R11, R11, -0x24, R4 ;  /* 0xffffffdc0b0b7824 */ /* 0x000fe200078e0204 */
[----:B------:R-:W-:Y:S01]  /*0300*/  LEA.HI.SX32 R18, R18, R17, 0x1d ;  /* 0x0000001112127211 */ /* 0x000fe200078feaff */
[----:B------:R-:W-:Y:S01]  /*0310*/  IMAD.HI R17, R13, 0x38e38e39, RZ ;  /* 0x38e38e390d117827 */ /* 0x000fe200078e02ff */
[----:B------:R-:W-:-:S02]  /*0320*/  LEA.HI.SX32 R19, R19, R14, 0x1d ;  /* 0x0000000e13137211 */ /* 0x000fc400078feaff */
[----:B------:R-:W-:Y:S01]  /*0330*/  LEA.HI.SX32 R45, R45, R12, 0x1d ;  /* 0x0000000c2d2d7211 */ /* 0x000fe200078feaff */
[----:B------:R-:W-:Y:S01]  /*0340*/  IMAD R6, R5, 0x9000, RZ ;  /* 0x0000900005067824 */ /* 0x000fe200078e02ff */
[----:B------:R-:W-:Y:S01]  /*0350*/  SHF.R.U32.HI R20, RZ, 0x1f, R21 ;  /* 0x0000001fff147819 */ /* 0x000fe20000011615 */
[----:B------:R-:W-:Y:S01]  /*0360*/  IMAD R4, R51, -0x12, R0 ;  /* 0xffffffee33047824 */ /* 0x000fe200078e0200 */
[----:B------:R-:W-:Y:S01]  /*0370*/  IADD3 R14, R15, 0x80, RZ ;  /* 0x000000800f0e7810 */ /* 0x000fe20007ffe0ff */
[----:B------:R-:W-:Y:S01]  /*0380*/  IMAD R19, R19, -0x24, R8 ;  /* 0xffffffdc13137824 */ /* 0x000fe200078e0208 */
[C---:B------:R-:W-:Y:S01]  /*0390*/  IADD3 R16, R15.reuse, 0x20, RZ ;  /* 0x000000200f107810 */ /* 0x040fe20007ffe0ff */
[----:B------:R-:W-:Y:S01]  /*03a0*/  IMAD R18, R18, -0x24, R7 ;  /* 0xffffffdc12127824 */ /* 0x000fe200078e0207 */
[----:B------:R-:W-:Y:S01]  /*03b0*/  IADD3 R12, R15, 0x10, RZ ;  /* 0x000000100f0c7810 */ /* 0x000fe20007ffe0ff */
[----:B------:R-:W-:Y:S01]  /*03c0*/  IMAD.HI R14, R14, 0x38e38e39, RZ ;  /* 0x38e38e390e0e7827 */ /* 0x000fe200078e02ff */
[----:B------:R-:W-:-:S02]  /*03d0*/  LEA.HI.SX32 R21, R21, R20, 0x1d ;  /* 0x0000001415157211 */ /* 0x000fc400078feaff */
[----:B------:R-:W-:Y:S01]  /*03e0*/  SHF.R.U32.HI R20, RZ, 0x1f, R17 ;  /* 0x0000001fff147819 */ /* 0x000fe20000011611 */
[----:B------:R-:W-:Y:S01]  /*03f0*/  IMAD.HI R23, R16, 0x38e38e39, RZ ;  /* 0x38e38e3910177827 */ /* 0x000fe200078e02ff */
[----:B------:R-:W-:Y:S02]  /*0400*/  IADD3 R27, R15, 0x380, RZ ;  /* 0x000003800f1b7810 */ /* 0x000fe40007ffe0ff */
[----:B------:R-:W-:Y:S01]  /*0410*/  LEA.HI.SX32 R20, R17, R20, 0x1d ;  /* 0x0000001411147211 */ /* 0x000fe200078feaff */
[----:B------:R-:W-:Y:S01]  /*0420*/  IMAD.HI R25, R12, 0x38e38e39, RZ ;  /* 0x38e38e390c197827 */ /* 0x000fe200078e02ff */
[----:B------:R-:W-:Y:S02]  /*0430*/  SHF.R.U32.HI R17, RZ, 0x1f, R14 ;  /* 0x0000001fff117819 */ /* 0x000fe4000001160e */
[----:B------:R-:W-:Y:S01]  /*0440*/  SHF.R.U32.HI R24, RZ, 0x1f, R23 ;  /* 0x0000001fff187819 */ /* 0x000fe20000011617 */
[----:B------:R-:W-:Y:S01]  /*0450*/  IMAD.HI R27, R27, 0x38e38e39, RZ ;  /* 0x38e38e391b1b7827 */ /* 0x000fe200078e02ff */
[----:B------:R-:W-:-:S02]  /*0460*/  SHF.R.U32.HI R26, RZ, 0x1f, R25 ;  /* 0x0000001fff1a7819 */ /* 0x000fc40000011619 */
[----:B------:R-:W-:Y:S01]  /*0470*/  LEA.HI.SX32 R14, R14, R17, 0x1d ;  /* 0x000000110e0e7211 */ /* 0x000fe200078feaff */
[----:B------:R-:W-:Y:S01]  /*0480*/  IMAD R21, R21, -0x24, R10 ;  /* 0xffffffdc15157824 */ /* 0x000fe200078e020a */
[----:B------:R-:W-:Y:S01]  /*0490*/  LEA.HI.SX32 R23, R23, R24, 0x1d ;  /* 0x0000001817177211 */ /* 0x000fe200078feaff */
[----:B------:R-:W-:Y:S01]  /*04a0*/  IMAD R20, R20, -0x24, R13 ;  /* 0xffffffdc14147824 */ /* 0x000fe200078e020d */
[----:B------:R-:W-:Y:S02]  /*04b0*/  LEA.HI.SX32 R17, R25, R26, 0x1d ;  /* 0x0000001a19117211 */ /* 0x000fe400078feaff */
[----:B------:R-:W-:Y:S01]  /*04c0*/  IADD3 R22, R15, 0x200, RZ ;  /* 0x000002000f167810 */ /* 0x000fe20007ffe0ff */
[----:B------:R-:W-:Y:S01]  /*04d0*/  IMAD R23, R23, -0x24, R16 ;  /* 0xffffffdc17177824 */ /* 0x000fe200078e0210 */
[----:B------:R-:W-:Y:S01]  /*04e0*/  IADD3 R24, R15, 0x280, RZ ;  /* 0x000002800f187810 */ /* 0x000fe20007ffe0ff */
[----:B------:R-:W-:Y:S01]  /*04f0*/  IMAD R17, R17, -0x24, R12 ;  /* 0xffffffdc11117824 */ /* 0x000fe200078e020c */
[C---:B------:R-:W-:Y:S01]  /*0500*/  IADD3 R26, R15.reuse, 0x300, RZ ;  /* 0x000003000f1a7810 */ /* 0x040fe20007ffe0ff */
[----:B------:R-:W-:Y:S01]  /*0510*/  IMAD.HI R22, R22, 0x38e38e39, RZ ;  /* 0x38e38e3916167827 */ /* 0x000fe200078e02ff */
[----:B------:R-:W-:-:S02]  /*0520*/  IADD3 R15, R15, 0x400, RZ ;  /* 0x000004000f0f7810 */ /* 0x000fc40007ffe0ff */
[-C--:B------:R-:W-:Y:S01]  /*0530*/  LEA R8, R4, R6.reuse, 0x1 ;  /* 0x0000000604087211 */ /* 0x080fe200078e08ff */
[----:B------:R-:W-:Y:S01]  /*0540*/  IMAD.HI R24, R24, 0x38e38e39, RZ ;  /* 0x38e38e3918187827 */ /* 0x000fe200078e02ff */
[-C--:B------:R-:W-:Y:S02]  /*0550*/  IADD3 R11, R11, R6.reuse, RZ ;  /* 0x000000060b0b7210 */ /* 0x080fe40007ffe0ff */
[-C--:B------:R-:W-:Y:S01]  /*0560*/  IADD3 R18, R18, R6.reuse, RZ ;  /* 0x0000000612127210 */ /* 0x080fe20007ffe0ff */
[----:B------:R-:W-:Y:S01]  /*0570*/  IMAD.HI R50, R15, 0x38e38e39, RZ ;  /* 0x38e38e390f327827 */ /* 0x000fe200078e02ff */
[-C--:B------:R-:W-:Y:S02]  /*0580*/  IADD3 R19, R19, R6.reuse, RZ ;  /* 0x0000000613137210 */ /* 0x080fe40007ffe0ff */
[----:B------:R-:W-:Y:S01]  /*0590*/  IADD3 R10, R21, R6, RZ ;  /* 0x00000006150a7210 */ /* 0x000fe20007ffe0ff */
[----:B------:R-:W-:Y:S01]  /*05a0*/  IMAD R15, R2, -0x7, R3 ;  /* 0xfffffff9020f7824 */ /* 0x000fe200078e0203 */
[----:B------:R-:W-:Y:S01]  /*05b0*/  SHF.R.U32.HI R2, RZ, 0x1f, R27 ;  /* 0x0000001fff027819 */ /* 0x000fe2000001161b */
[----:B------:R-:W-:Y:S01]  /*05c0*/  IMAD R3, R5, -0x62, R3 ;  /* 0xffffff9e05037824 */ /* 0x000fe200078e0203 */
[----:B------:R-:W-:Y:S01]  /*05d0*/  LOP3.LUT R5, R0, 0x1, RZ, 0xc0, !PT ;  /* 0x0000000100057812 */ /* 0x000fe200078ec0ff */
[----:B------:R-:W-:Y:S01]  /*05e0*/  IMAD R51, R51, 0x480, R8 ;  /* 0x0000048033337824 */ /* 0x000fe200078e0208 */
[----:B------:R-:W-:Y:S01]  /*05f0*/  LEA.HI.SX32 R49, R27, R2, 0x1d ;  /* 0x000000021b317211 */ /* 0x000fe200078feaff */
[----:B------:R-:W-:Y:S01]  /*0600*/  HFMA2.MMA R2, -RZ, RZ, 0, 0 ;  /* 0x00000000ff027435 */ /* 0x000fe200000001ff */
[----:B------:R-:W-:Y:S01]  /*0610*/  LEA R5, R5, R5, 0x1 ;  /* 0x0000000505057211 */ /* 0x000fe200078e08ff */
[----:B------:R-:W-:Y:S01]  /*0620*/  IMAD.HI R26, R26, 0x38e38e39, RZ ;  /* 0x38e38e391a1a7827 */ /* 0x000fe200078e02ff */
[----:B------:R-:W-:-:S02]  /*0630*/  IADD3 R7, R20, R6, RZ ;  /* 0x0000000614077210 */ /* 0x000fc40007ffe0ff */
[-C--:B------:R-:W-:Y:S01]  /*0640*/  IADD3 R8, R23, R6.reuse, RZ ;  /* 0x0000000617087210 */ /* 0x080fe20007ffe0ff */
[----:B------:R-:W-:Y:S01]  /*0650*/  IMAD R44, R44, 0x480, R11 ;  /* 0x000004802c2c7824 */ /* 0x000fe200078e020b */
[-C--:B------:R-:W-:Y:S01]  /*0660*/  IADD3 R17, R17, R6.reuse, RZ ;  /* 0x0000000611117210 */ /* 0x080fe20007ffe0ff */
[----:B------:R-:W-:Y:S01]  /*0670*/  IMAD R45, R45, 0x480, R18 ;  /* 0x000004802d2d7824 */ /* 0x000fe200078e0212 */
[----:B------:R-:W-:Y:S01]  /*0680*/  IADD3 R9, R9, R6, RZ ;  /* 0x0000000609097210 */ /* 0x000fe20007ffe0ff */
[----:B------:R-:W-:Y:S01]  /*0690*/  IMAD.HI R2, R3, -0x6db6db6d, R2 ;  /* 0x9249249303027827 */ /* 0x000fe200078e0202 */
[----:B------:R-:W-:Y:S02]  /*06a0*/  LOP3.LUT R3, R0, 0x6, RZ, 0xc0, !PT ;  /* 0x0000000600037812 */ /* 0x000fe400078ec0ff */
[----:B------:R-:W-:Y:S01]  /*06b0*/  LEA R6, R15, R5, 0x2 ;  /* 0x000000050f067211 */ /* 0x000fe200078e10ff */
[----:B------:R-:W-:Y:S01]  /*06c0*/  IMAD R49, R49, 0x480, R8 ;  /* 0x0000048031317824 */ /* 0x000fe200078e0208 */
[----:B------:R-:W-:-:S02]  /*06d0*/  SHF.R.U32.HI R4, RZ, 0x1, R3 ;  /* 0x00000001ff047819 */ /* 0x000fc40000011603 */
[----:B------:R-:W-:Y:S02]  /*06e0*/  SHF.R.U32.HI R3, RZ, 0x1f, R2 ;  /* 0x0000001fff037819 */ /* 0x000fe40000011602 */
[----:B------:R-:W-:Y:S02]  /*06f0*/  MOV R12, 0x4 ;  /* 0x00000004000c7802 */ /* 0x000fe40000000f00 */
[----:B------:R-:W-:Y:S01]  /*0700*/  LEA.HI.SX32 R3, R2, R3, 0x1e ;  /* 0x0000000302037211 */ /* 0x000fe200078ff2ff */
[----:B------:R-:W-:Y:S01]  /*0710*/  IMAD R2, R4, 0x1c, R5 ;  /* 0x0000001c04027824 */ /* 0x000fe200078e0205 */
[----:B------:R-:W-:Y:S02]  /*0720*/  SHF.R.U32.HI R25, RZ, 0x1f, R22 ;  /* 0x0000001fff197819 */ /* 0x000fe40000011616 */
[C---:B------:R-:W-:Y:S01]  /*0730*/  LEA R4, R3.reuse, R4, 0x1 ;  /* 0x0000000403047211 */ /* 0x040fe200078e08ff */
[----:B------:R-:W-:Y:S01]  /*0740*/  IMAD R2, R3, 0x38, R2 ;  /* 0x0000003803027824 */ /* 0x000fe200078e0202 */
[----:B------:R-:W-:Y:S01]  /*0750*/  LEA.HI.SX32 R46, R22, R25, 0x1d ;  /* 0x00000019162e7211 */ /* 0x000fe200078feaff */
[----:B------:R-:W-:Y:S01]  /*0760*/  IMAD R3, R14, 0x480, R9 ;  /* 0x000004800e037824 */ /* 0x000fe200078e0209 */
[----:B------:R-:W-:Y:S01]  /*0770*/  SHF.R.U32.HI R47, RZ, 0x1f, R24 ;  /* 0x0000001fff2f7819 */ /* 0x000fe20000011618 */
[----:B------:R-:W-:Y:S01]  /*0780*/  HFMA2.MMA R9, -RZ, RZ, 0, 0 ;  /* 0x00000000ff097435 */ /* 0x000fe200000001ff */
[----:B------:R-:W-:Y:S01]  /*0790*/  LEA R15, R15, R2, 0x2 ;  /* 0x000000020f0f7211 */ /* 0x000fe200078e10ff */
[----:B------:R-:W-:Y:S01]  /*07a0*/  IMAD R46, R46, 0x480, R19 ;  /* 0x000004802e2e7824 */ /* 0x000fe200078e0213 */
[----:B------:R-:W-:-:S02]  /*07b0*/  SHF.R.S32.HI R2, RZ, 0x3, R0 ;  /* 0x00000003ff027819 */ /* 0x000fc40000011400 */
[----:B------:R-:W-:Y:S02]  /*07c0*/  SHF.R.U32.HI R25, RZ, 0x1f, R26 ;  /* 0x0000001fff197819 */ /* 0x000fe4000001161a */
[----:B------:R-:W-:Y:S01]  /*07d0*/  SHF.R.U32.HI R29, RZ, 0x1f, R50 ;  /* 0x0000001fff1d7819 */ /* 0x000fe20000011632 */
[----:B------:R-:W-:Y:S01]  /*07e0*/  IMAD R5, R2, 0x310, R15 ;  /* 0x0000031002057824 */ /* 0x000fe200078e020f */
[----:B------:R-:W-:Y:S02]  /*07f0*/  IADD3 R2, R4, -0x1, RZ ;  /* 0xffffffff04027810 */ /* 0x000fe40007ffe0ff */
[----:B------:R-:W-:Y:S01]  /*0800*/  LEA.HI.SX32 R47, R24, R47, 0x1d ;  /* 0x0000002f182f7211 */ /* 0x000fe200078feaff */
[----:B------:R-:W-:Y:S01]  /*0810*/  IMAD.WIDE R4, R5, R12, c[0x0][0x160] ;  /* 0x0000580005047625 */ /* 0x000fe200078e020c */
[----:B------:R-:W-:Y:S01]  /*0820*/  LEA.HI.SX32 R48, R26, R25, 0x1d ;  /* 0x000000191a307211 */ /* 0x000fe200078feaff */
[----:B------:R-:W-:Y:S01]  /*0830*/  HFMA2.MMA R25, -RZ, RZ, 0, 0 ;  /* 0x00000000ff197435 */ /* 0x000fe200000001ff */
[----:B------:R-:W-:Y:S01]  /*0840*/  LEA.HI.SX32 R50, R50, R29, 0x1d ;  /* 0x0000001d32327211 */ /* 0x000fe200078feaff */
[----:B------:R-:W-:Y:S01]  /*0850*/  IMAD R47, R47, 0x480, R10 ;  /* 0x000004802f2f7824 */ /* 0x000fe200078e020a */
[----:B------:R-:W-:Y:S01]  /*0860*/  IADD3 R56, P3, R4, -0x74, RZ ;  /* 0xffffff8c04387810 */ /* 0x000fe20007f7e0ff */
[----:B------:R-:W-:Y:S01]  /*0870*/  IMAD R48, R48, 0x480, R7 ;  /* 0x0000048030307824 */ /* 0x000fe200078e0207 */
[----:B------:R-:W-:Y:S01]  /*0880*/  ISETP.GT.U32.AND P0, PT, R2, 0x1b, PT ;  /* 0x0000001b0200780c */ /* 0x000fe20003f04070 */
[----:B------:R-:W-:Y:S01]  /*0890*/  HFMA2.MMA R2, -RZ, RZ, 0, 0 ;  /* 0x00000000ff027435 */ /* 0x000fe200000001ff */
[----:B------:R-:W-:Y:S01]  /*08a0*/  SHF.L.U32 R54, R0, 0x2, RZ ;  /* 0x0000000200367819 */ /* 0x000fe200000006ff */
[----:B------:R-:W-:Y:S01]  /*08b0*/  IMAD R50, R50, 0x480, R17 ;  /* 0x0000048032327824 */ /* 0x000fe200078e0211 */
[----:B------:R-:W-:-:S02]  /*08c0*/  IADD3.X R57, R5, -0x1, RZ, P3, !PT ;  /* 0xffffffff05397810 */ /* 0x000fc40001ffe4ff */
[C---:B------:R-:W-:Y:S02]  /*08d0*/  ISETP.LT.OR P1, PT, R6.reuse, 0x1, P0 ;  /* 0x000000010600780c */ /* 0x040fe40000721670 */
[----:B------:R-:W-:Y:S02]  /*08e0*/  ISETP.GT.OR P2, PT, R6, 0x1a, P0 ;  /* 0x0000001a0600780c */ /* 0x000fe40000744670 */
[----:B------:R-:W-:Y:S02]  /*08f0*/  ISETP.GT.AND P3, PT, R0, 0x1f, PT ;  /* 0x0000001f0000780c */ /* 0x000fe40003f64270 */
[----:B------:R-:W-:Y:S02]  /*0900*/  MOV R27, RZ ;  /* 0x000000ff001b7202 */ /* 0x000fe40000000f00 */
[----:B------:R-:W-:-:S02]  /*0910*/  LOP3.LUT R54, R54, 0xc, RZ, 0xc0, !PT ;  /* 0x0000000c36367812 */ /* 0x000fc400078ec0ff */
.L_x_3:
[--C-:B------:R-:W-:Y:S01]  /*0920*/  IMAD.WIDE R4, R51, 0x4, R58.reuse ;  /* 0x0000000433047825 */ /* 0x100fe200078e023a */
[----:B------:R-:W-:Y:S06]  /*0930*/  BAR.SYNC 0x0 ;  /* 0x0000000000007b1d */ /* 0x000fec0000000000 */
[--C-:B------:R-:W-:Y:S01]  /*0940*/  IMAD.WIDE R6, R3, 0x4, R58.reuse ;  /* 0x0000000403067825 */ /* 0x100fe200078e023a */
[----:B------:R-:W5:Y:S03]  /*0950*/  LDG.E.64.CONSTANT R4, [R4.64] ;  /* 0x0000000404047981 */ /* 0x000f66000c1e9b00 */
[----:B------:R-:W-:-:S02]  /*0960*/  IMAD.WIDE R10, R44, 0x4, R58 ;  /* 0x000000042c0a7825 */ /* 0x000fc400078e023a */
[----:B------:R-:W5:Y:S02]  /*0970*/  LDG.E.64.CONSTANT R6, [R6.64] ;  /* 0x0000000406067981 */ /* 0x000f64000c1e9b00 */
[--C-:B------:R-:W-:Y:S02]  /*0980*/  IMAD.WIDE R12, R45, 0x4, R58.reuse ;  /* 0x000000042d0c7825 */ /* 0x100fe400078e023a */
[----:B------:R-:W5:Y:S02]  /*0990*/  LDG.E.64.CONSTANT R10, [R10.64] ;  /* 0x000000040a0a7981 */ /* 0x000f64000c1e9b00 */
[--C-:B------:R-:W-:Y:S02]  /*09a0*/  IMAD.WIDE R14, R46, 0x4, R58.reuse ;  /* 0x000000042e0e7825 */ /* 0x100fe400078e023a */
[----:B------:R-:W5:Y:S02]  /*09b0*/  LDG.E.64.CONSTANT R12, [R12.64] ;  /* 0x000000040c0c7981 */ /* 0x000f64000c1e9b00 */
[----:B------:R-:W-:-:S02]  /*09c0*/  IMAD.WIDE R16, R47, 0x4, R58 ;  /* 0x000000042f107825 */ /* 0x000fc400078e023a */
[----:B------:R-:W5:Y:S02]  /*09d0*/  LDG.E.64.CONSTANT R14, [R14.64] ;  /* 0x000000040e0e7981 */ /* 0x000f64000c1e9b00 */
[--C-:B------:R-:W-:Y:S02]  /*09e0*/  IMAD.WIDE R18, R48, 0x4, R58.reuse ;  /* 0x0000000430127825 */ /* 0x100fe400078e023a */
[----:B------:R-:W5:Y:S02]  /*09f0*/  LDG.E.64.CONSTANT R16, [R16.64] ;  /* 0x0000000410107981 */ /* 0x000f64000c1e9b00 */
[--C-:B------:R-:W-:Y:S02]  /*0a00*/  IMAD.WIDE R20, R49, 0x4, R58.reuse ;  /* 0x0000000431147825 */ /* 0x100fe400078e023a */
[----:B------:R-:W5:Y:S02]  /*0a10*/  LDG.E.64.CONSTANT R18, [R18.64] ;  /* 0x0000000412127981 */ /* 0x000f64000c1e9b00 */
[----:B------:R-:W-:-:S02]  /*0a20*/  IMAD.WIDE R22, R50, 0x4, R58 ;  /* 0x0000000432167825 */ /* 0x000fc400078e023a */
[----:B------:R-:W5:Y:S04]  /*0a30*/  LDG.E.64.CONSTANT R20, [R20.64] ;  /* 0x0000000414147981 */ /* 0x000f68000c1e9b00 */
[----:B------:R-:W5:Y:S01]  /*0a40*/  LDG.E.64.CONSTANT R22, [R22.64] ;  /* 0x0000000416167981 */ /* 0x000f62000c1e9b00 */
[----:B------:R-:W-:Y:S01]  /*0a50*/  BSSY B0, `(.L_x_0) ;  /* 0x000000b000007945 */ /* 0x000fe20003800000 */
[----:B------:R-:W-:Y:S05]  /*0a60*/  @P3 BRA `(.L_x_1) ;  /* 0x0000009000003947 */ /* 0x000fea0003800000 */
[----:B------:R-:W-:Y:S01]  /*0a70*/  HFMA2.MMA R31, -RZ, RZ, 0, 0 ;  /* 0x00000000ff1f7435 */ /* 0x000fe200000001ff */
[----:B------:R-:W-:Y:S01]  /*0a80*/  MOV R33, RZ ;  /* 0x000000ff00217202 */ /* 0x000fe20000000f00 */
[----:B------:R-:W-:-:S05]  /*0a90*/  HFMA2.MMA R29, -RZ, RZ, 0, 0 ;  /* 0x00000000ff1d7435 */ /* 0x000fca00000001ff */
[----:B------:R-:W2:Y:S04]  /*0aa0*/  @!P0 LDG.E.CONSTANT R33, [R56.64+0x4] ;  /* 0x0000040438218981 */ /* 0x000ea8000c1e9900 */
[----:B------:R-:W3:Y:S04]  /*0ab0*/  @!P1 LDG.E.CONSTANT R31, [R56.64] ;  /* 0x00000004381f9981 */ /* 0x000ee8000c1e9900 */
[----:B------:R-:W4:Y:S04]  /*0ac0*/  @!P2 LDG.E.CONSTANT R29, [R56.64+0x8] ;  /* 0x00000804381da981 */ /* 0x000f28000c1e9900 */
[----:B--2---:R0:W-:Y:S04]  /*0ad0*/  STS [R52+0x4], R33 ;  /* 0x0000042134007388 */ /* 0x0041e80000000800 */
[----:B---3--:R0:W-:Y:S04]  /*0ae0*/  STS [R52], R31 ;  /* 0x0000001f34007388 */ /* 0x0081e80000000800 */
[----:B----4-:R0:W-:Y:S02]  /*0af0*/  STS [R52+0x8], R29 ;  /* 0x0000081d34007388 */ /* 0x0101e40000000800 */
.L_x_1:
[----:B------:R-:W-:Y:S05]  /*0b00*/  BSYNC B0 ;  /* 0x0000000000007941 */ /* 0x000fea0003800000 */
.L_x_0:
[----:B-----5:R-:W-:Y:S01]  /*0b10*/  STS.64 [R0.X8+0x180], R4 ;  /* 0x0001800400007388 */ /* 0x020fe20000008a00 */
[----:B------:R-:W-:-:S02]  /*0b20*/  IADD3 R56, P4, R56, 0x3100, RZ ;  /* 0x0000310038387810 */ /* 0x000fc40007f9e0ff */
[----:B------:R-:W-:Y:S01]  /*0b30*/  IADD3 R2, R2, 0x1, RZ ;  /* 0x0000000102027810 */ /* 0x000fe20007ffe0ff */
[----:B------:R-:W-:Y:S01]  /*0b40*/  STS.64 [R0.X8+0x380], R6 ;  /* 0x0003800600007388 */ /* 0x000fe20000008a00 */
[----:B------:R-:W-:Y:S02]  /*0b50*/  IADD3.X R57, RZ, R57, RZ, P4, !PT ;  /* 0x00000039ff397210 */ /* 0x000fe400027fe4ff */
[----:B------:R-:W-:Y:S01]  /*0b60*/  ISETP.NE.AND P4, PT, R2, 0x20, PT ;  /* 0x000000200200780c */ /* 0x000fe20003f85270 */
[----:B------:R-:W-:Y:S01]  /*0b70*/  STS.64 [R0.X8+0x580], R10 ;  /* 0x0005800a00007388 */ /* 0x000fe20000008a00 */
[----:B------:R-:W-:-:S03]  /*0b80*/  IADD3 R58, P5, R58, 0x90, RZ ;  /* 0x000000903a3a7810 */ /* 0x000fc60007fbe0ff */
[----:B------:R-:W-:Y:S01]  /*0b90*/  STS.64 [R0.X8+0x780], R12 ;  /* 0x0007800c00007388 */ /* 0x000fe20000008a00 */
[----:B------:R-:W-:-:S03]  /*0ba0*/  IADD3.X R59, RZ, R59, RZ, P5, !PT ;  /* 0x0000003bff3b7210 */ /* 0x000fc60002ffe4ff */
[----:B------:R-:W-:Y:S04]  /*0bb0*/  STS.64 [R0.X8+0x980], R14 ;  /* 0x0009800e00007388 */ /* 0x000fe80000008a00 */
[----:B------:R-:W-:Y:S04]  /*0bc0*/  STS.64 [R0.X8+0xb80], R16 ;  /* 0x000b801000007388 */ /* 0x000fe80000008a00 */
[----:B------:R-:W-:Y:S04]  /*0bd0*/  STS.64 [R0.X8+0xd80], R18 ;  /* 0x000d801200007388 */ /* 0x000fe80000008a00 */
[----:B------:R-:W-:Y:S04]  /*0be0*/  STS.64 [R0.X8+0xf80], R20 ;  /* 0x000f801400007388 */ /* 0x000fe80000008a00 */
[----:B------:R-:W-:Y:S04]  /*0bf0*/  STS.64 [R0.X8+0x1180], R22 ;  /* 0x0011801600007388 */ /* 0x000fe80000008a00 */
[----:B------:R-:W-:Y:S06]  /*0c00*/  BAR.SYNC 0x0 ;  /* 0x0000000000007b1d */ /* 0x000fec0000000000 */
[----:B------:R-:W-:Y:S04]  /*0c10*/  LDS R8, [R54] ;  /* 0x0000000036087984 */ /* 0x000fe80000000800 */
[----:B0-----:R-:W0:Y:S04]  /*0c20*/  LDS.128 R28, [R53] ;  /* 0x00000000351c7984 */ /* 0x001e280000000c00 */
[----:B------:R-:W1:Y:S04]  /*0c30*/  LDS R26, [R54+0x18] ;  /* 0x00001800361a7984 */ /* 0x000e680000000800 */
[----:B------:R-:W2:Y:S04]  /*0c40*/  LDS.128 R32, [R53+0x90] ;  /* 0x0000900035207984 */ /* 0x000ea80000000c00 */
[----:B------:R-:W3:Y:S04]  /*0c50*/  LDS R12, [R54+0x30] ;  /* 0x00003000360c7984 */ /* 0x000ee80000000800 */
[----:B------:R-:W4:Y:S04]  /*0c60*/  LDS.128 R36, [R53+0x10] ;  /* 0x0000100035247984 */ /* 0x000f280000000c00 */
[----:B------:R-:W4:Y:S04]  /*0c70*/  LDS R13, [R54+0x48] ;  /* 0x00004800360d7984 */ /* 0x000f280000000800 */
[----:B------:R-:W-:Y:S04]  /*0c80*/  LDS R24, [R54+0x60] ;  /* 0x0000600036187984 */ /* 0x000fe80000000800 */
[----:B------:R-:W4:Y:S04]  /*0c90*/  LDS.128 R4, [R53+0x20] ;  /* 0x0000200035047984 */ /* 0x000f280000000c00 */
[----:B------:R-:W4:Y:S04]  /*0ca0*/  LDS R20, [R54+0x78] ;  /* 0x0000780036147984 */ /* 0x000f280000000800 */
[----:B------:R-:W4:Y:S01]  /*0cb0*/  LDS.128 R40, [R53+0xa0] ;  /* 0x0000a00035287984 */ /* 0x000f220000000c00 */
[----:B0-----:R-:W-:-:S03]  /*0cc0*/  FFMA R14, R28, R8, R9 ;  /* 0x000000081c0e7223 */ /* 0x001fc60000000009 */
[----:B------:R-:W-:Y:S01]  /*0cd0*/  LDS.128 R16, [R53+0x30] ;  /* 0x0000300035107984 */ /* 0x000fe20000000c00 */
[----:B-1----:R-:W-:-:S03]  /*0ce0*/  FFMA R27, R28, R26, R27 ;  /* 0x0000001a1c1b7223 */ /* 0x002fc6000000001b */
[----:B------:R-:W-:Y:S01]  /*0cf0*/  LDS R22, [R54+0xa8] ;  /* 0x0000a80036167984 */ /* 0x000fe20000000800 */
[-C--:B------:R-:W-:Y:S02]  /*0d00*/  FFMA R15, R26, R31.reuse, R14 ;  /* 0x0000001f1a0f7223 */ /* 0x080fe4000000000e */
[-C--:B--2---:R-:W-:Y:S02]  /*0d10*/  FFMA R25, R8, R32.reuse, R25 ;  /* 0x0000002008197223 */ /* 0x084fe40000000019 */
[----:B------:R-:W0:Y:S01]  /*0d20*/  LDS.128 R8, [R53+0xb0] ;  /* 0x0000b00035087984 */ /* 0x000e220000000c00 */
[----:B------:R-:W-:Y:S02]  /*0d30*/  FFMA R32, R26, R32, R55 ;  /* 0x000000201a207223 */ /* 0x000fe40000000037 */
[----:B---3--:R-:W-:Y:S02]  /*0d40*/  FFMA R27, R12, R31, R27 ;  /* 0x0000001f0c1b7223 */ /* 0x008fe4000000001b */
[----:B------:R-:W-:-:S02]  /*0d50*/  FFMA R21, R26, R35, R25 ;  /* 0x000000231a157223 */ /* 0x000fc40000000019 */
[C---:B----4-:R-:W-:Y:S02]  /*0d60*/  FFMA R15, R12.reuse, R38, R15 ;  /* 0x000000260c0f7223 */ /* 0x050fe4000000000f */
[----:B------:R-:W-:Y:S02]  /*0d70*/  FFMA R32, R12, R35, R32 ;  /* 0x000000230c207223 */ /* 0x000fe40000000020 */
[----:B------:R-:W-:Y:S02]  /*0d80*/  FFMA R25, R38, R13, R27 ;  /* 0x0000000d26197223 */ /* 0x000fe4000000001b */
[C---:B------:R-:W-:Y:S02]  /*0d90*/  FFMA R23, R5.reuse, R24, R15 ;  /* 0x0000001805177223 */ /* 0x040fe4000000000f */
[----:B------:R-:W-:Y:S02]  /*0da0*/  FFMA R25, R5, R20, R25 ;  /* 0x0000001405197223 */ /* 0x000fe40000000019 */
[----:B------:R-:W1:Y:S01]  /*0db0*/  LDS R5, [R54+0x90] ;  /* 0x0000900036057984 */ /* 0x000e620000000800 */
[----:B------:R-:W-:-:S02]  /*0dc0*/  FFMA R21, R12, R42, R21 ;  /* 0x0000002a0c157223 */ /* 0x000fc40000000015 */
[----:B------:R-:W-:Y:S02]  /*0dd0*/  FFMA R42, R13, R42, R32 ;  /* 0x0000002a0d2a7223 */ /* 0x000fe40000000020 */
[----:B------:R-:W2:Y:S01]  /*0de0*/  LDS.128 R12, [R53+0xc0] ;  /* 0x0000c000350c7984 */ /* 0x000ea20000000c00 */
[-C--:B0-----:R-:W-:Y:S02]  /*0df0*/  FFMA R21, R24, R9.reuse, R21 ;  /* 0x0000000918157223 */ /* 0x081fe40000000015 */
[C---:B------:R-:W-:Y:S02]  /*0e00*/  FFMA R24, R20.reuse, R16, R23 ;  /* 0x0000001014187223 */ /* 0x040fe40000000017 */
[----:B------:R-:W0:Y:S01]  /*0e10*/  LDS R23, [R54+0x1c] ;  /* 0x00001c0036177984 */ /* 0x000e220000000800 */
[----:B------:R-:W-:-:S03]  /*0e20*/  FFMA R42, R20, R9, R42 ;  /* 0x00000009142a7223 */ /* 0x000fc6000000002a */
[----:B------:R-:W-:Y:S01]  /*0e30*/  LDS R9, [R54+0x64] ;  /* 0x0000640036097984 */ /* 0x000fe20000000800 */
[----:B-1----:R-:W-:Y:S02]  /*0e40*/  FFMA R25, R16, R5, R25 ;  /* 0x0000000510197223 */ /* 0x002fe40000000019 */
[CC--:B------:R-:W-:Y:S02]  /*0e50*/  FFMA R16, R5.reuse, R19.reuse, R24 ;  /* 0x0000001305107223 */ /* 0x0c0fe40000000018 */
[----:B------:R-:W1:Y:S01]  /*0e60*/  LDS R24, [R54+0x4] ;  /* 0x0000040036187984 */ /* 0x000e620000000800 */
[----:B------:R-:W-:Y:S02]  /*0e70*/  FFMA R28, R22, R19, R25 ;  /* 0x00000013161c7223 */ /* 0x000fe40000000019 */
[-C--:B--2---:R-:W-:Y:S01]  /*0e80*/  FFMA R26, R20, R12.reuse, R21 ;  /* 0x0000000c141a7223 */ /* 0x084fe20000000015 */
[----:B------:R-:W-:Y:S01]  /*0e90*/  LDS R19, [R54+0xac] ;  /* 0x0000ac0036137984 */ /* 0x000fe20000000800 */
[----:B------:R-:W-:-:S02]  /*0ea0*/  FFMA R12, R5, R12, R42 ;  /* 0x0000000c050c7223 */ /* 0x000fc4000000002a */
[-C--:B------:R-:W-:Y:S01]  /*0eb0*/  FFMA R26, R5, R15.reuse, R26 ;  /* 0x0000000f051a7223 */ /* 0x080fe2000000001a */
[----:B------:R-:W2:Y:S01]  /*0ec0*/  LDS R21, [R54+0x34] ;  /* 0x0000340036157984 */ /* 0x000ea20000000800 */
[----:B------:R-:W-:-:S03]  /*0ed0*/  FFMA R12, R22, R15, R12 ;  /* 0x0000000f160c7223 */ /* 0x000fc6000000000c */
[----:B------:R-:W3:Y:S04]  /*0ee0*/  LDS R20, [R54+0x4c] ;  /* 0x00004c0036147984 */ /* 0x000ee80000000800 */
[----:B------:R-:W4:Y:S01]  /*0ef0*/  LDS R5, [R54+0x7c] ;  /* 0x00007c0036057984 */ /* 0x000f220000000800 */
[C---:B0-----:R-:W-:Y:S02]  /*0f00*/  FFMA R12, R23.reuse, R33, R12 ;  /* 0x00000021170c7223 */ /* 0x041fe4000000000c */
[----:B------:R-:W-:Y:S01]  /*0f10*/  FFMA R28, R23, R29, R28 ;  /* 0x0000001d171c7223 */ /* 0x000fe2000000001c */
[----:B------:R-:W-:Y:S01]  /*0f20*/  LDS R15, [R54+0x38] ;  /* 0x00003800360f7984 */ /* 0x000fe20000000800 */
[C---:B-1----:R-:W-:Y:S02]  /*0f30*/  FFMA R26, R24.reuse, R33, R26 ;  /* 0x00000021181a7223 */ /* 0x042fe4000000001a */
[----:B------:R-:W-:-:S02]  /*0f40*/  FFMA R16, R24, R29, R16 ;  /* 0x0000001d18107223 */ /* 0x000fc40000000010 */
[C---:B------:R-:W-:Y:S01]  /*0f50*/  FFMA R26, R23.reuse, R40, R26 ;  /* 0x00000028171a7223 */ /* 0x040fe2000000001a */
[----:B------:R-:W-:Y:S01]  /*0f60*/  LDS R29, [R54+0x8] ;  /* 0x00000800361d7984 */ /* 0x000fe20000000800 */
[----:B------:R-:W-:Y:S02]  /*0f70*/  FFMA R16, R23, R36, R16 ;  /* 0x0000002417107223 */ /* 0x000fe40000000010 */
[C---:B--2---:R-:W-:Y:S02]  /*0f80*/  FFMA R12, R21.reuse, R40, R12 ;  /* 0x00000028150c7223 */ /* 0x044fe4000000000c */
[CC--:B------:R-:W-:Y:S02]  /*0f90*/  FFMA R26, R21.reuse, R43.reuse, R26 ;  /* 0x0000002b151a7223 */ /* 0x0c0fe4000000001a */
[----:B------:R-:W-:Y:S02]  /*0fa0*/  FFMA R28, R21, R36, R28 ;  /* 0x00000024151c7223 */ /* 0x000fe4000000001c */
[----:B---3--:R-:W-:-:S02]  /*0fb0*/  FFMA R43, R20, R43, R12 ;  /* 0x0000002b142b7223 */ /* 0x008fc4000000000c */
[----:B------:R-:W0:Y:S01]  /*0fc0*/  LDS R12, [R54+0x94] ;  /* 0x00009400360c7984 */ /* 0x000e220000000800 */
[-C--:B------:R-:W-:Y:S02]  /*0fd0*/  FFMA R16, R21, R39.reuse, R16 ;  /* 0x0000002715107223 */ /* 0x080fe40000000010 */
[----:B------:R-:W-:Y:S02]  /*0fe0*/  FFMA R31, R20, R39, R28 ;  /* 0x00000027141f7223 */ /* 0x000fe4000000001c */
[C---:B------:R-:W-:Y:S01]  /*0ff0*/  FFMA R32, R9.reuse, R10, R26 ;  /* 0x0000000a09207223 */ /* 0x040fe2000000001a */
[----:B------:R-:W1:Y:S01]  /*1000*/  LDS.128 R20, [R53+0x40] ;  /* 0x0000400035147984 */ /* 0x000e620000000c00 */
[-C--:B------:R-:W-:Y:S02]  /*1010*/  FFMA R28, R9, R6.reuse, R16 ;  /* 0x00000006091c7223 */ /* 0x080fe40000000010 */
[C---:B----4-:R-:W-:Y:S01]  /*1020*/  FFMA R31, R5.reuse, R6, R31 ;  /* 0x00000006051f7223 */ /* 0x050fe2000000001f */
[----:B------:R-:W2:Y:S01]  /*1030*/  LDS.128 R24, [R53+0xd0] ;  /* 0x0000d00035187984 */ /* 0x000ea20000000c00 */
[----:B------:R-:W-:-:S02]  /*1040*/  FFMA R10, R5, R10, R43 ;  /* 0x0000000a050a7223 */ /* 0x000fc4000000002b */
[C---:B------:R-:W-:Y:S01]  /*1050*/  FFMA R33, R5.reuse, R17, R28 ;  /* 0x0000001105217223 */ /* 0x040fe2000000001c */
[----:B------:R-:W3:Y:S01]  /*1060*/  LDS R16, [R54+0x20] ;  /* 0x0000200036107984 */ /* 0x000ee20000000800 */
[----:B------:R-:W-:-:S03]  /*1070*/  FFMA R35, R5, R13, R32 ;  /* 0x0000000d05237223 */ /* 0x000fc60000000020 */
[----:B------:R-:W4:Y:S04]  /*1080*/  LDS R5, [R54+0x50] ;  /* 0x0000500036057984 */ /* 0x000f280000000800 */
[----:B------:R-:W4:Y:S04]  /*1090*/  LDS R6, [R54+0x68] ;  /* 0x0000680036067984 */ /* 0x000f280000000800 */
[----:B------:R-:W4:Y:S01]  /*10a0*/  LDS R9, [R54+0x80] ;  /* 0x0000800036097984 */ /* 0x000f220000000800 */
[C---:B0-----:R-:W-:Y:S02]  /*10b0*/  FFMA R31, R12.reuse, R17, R31 ;  /* 0x000000110c1f7223 */ /* 0x041fe4000000001f */
[----:B------:R-:W-:-:S02]  /*10c0*/  FFMA R10, R12, R13, R10 ;  /* 0x0000000d0c0a7223 */ /* 0x000fc4000000000a */
[----:B------:R-:W-:Y:S01]  /*10d0*/  LDS R13, [R54+0xc0] ;  /* 0x0000c000360d7984 */ /* 0x000fe20000000800 */
[----:B-1----:R-:W-:Y:S02]  /*10e0*/  FFMA R31, R20, R19, R31 ;  /* 0x00000013141f7223 */ /* 0x002fe4000000001f */
[C---:B------:R-:W-:Y:S02]  /*10f0*/  FFMA R33, R12.reuse, R20, R33 ;  /* 0x000000140c217223 */ /* 0x040fe40000000021 */
[-C--:B--2---:R-:W-:Y:S01]  /*1100*/  FFMA R35, R12, R24.reuse, R35 ;  /* 0x000000180c237223 */ /* 0x084fe20000000023 */
[----:B------:R-:W-:Y:S01]  /*1110*/  LDS R20, [R54+0xf0] ;  /* 0x0000f00036147984 */ /* 0x000fe20000000800 */
[----:B------:R-:W-:Y:S02]  /*1120*/  FFMA R19, R19, R24, R10 ;  /* 0x0000001813137223 */ /* 0x000fe4000000000a */
[C---:B------:R-:W-:Y:S01]  /*1130*/  FFMA R35, R29.reuse, R34, R35 ;  /* 0x000000221d237223 */ /* 0x040fe20000000023 */
[----:B------:R-:W0:Y:S01]  /*1140*/  LDS R10, [R54+0x98] ;  /* 0x00009800360a7984 */ /* 0x000e220000000800 */
[----:B------:R-:W-:-:S02]  /*1150*/  FFMA R33, R29, R30, R33 ;  /* 0x0000001e1d217223 */ /* 0x000fc40000000021 */
[C---:B---3--:R-:W-:Y:S01]  /*1160*/  FFMA R34, R16.reuse, R34, R19 ;  /* 0x0000002210227223 */ /* 0x048fe20000000013 */
[----:B------:R-:W1:Y:S01]  /*1170*/  LDS R12, [R54+0xb0] ;  /* 0x0000b000360c7984 */ /* 0x000e620000000800 */
[C---:B------:R-:W-:Y:S02]  /*1180*/  FFMA R33, R16.reuse, R37, R33 ;  /* 0x0000002510217223 */ /* 0x040fe40000000021 */
[CC--:B------:R-:W-:Y:S02]  /*1190*/  FFMA R35, R16.reuse, R41.reuse, R35 ;  /* 0x0000002910237223 */ /* 0x0c0fe40000000023 */
[C---:B------:R-:W-:Y:S02]  /*11a0*/  FFMA R34, R15.reuse, R41, R34 ;  /* 0x000000290f227223 */ /* 0x040fe40000000022 */
[----:B------:R-:W-:Y:S01]  /*11b0*/  FFMA R30, R16, R30, R31 ;  /* 0x0000001e101e7223 */ /* 0x000fe2000000001f */
[----:B------:R-:W-:Y:S01]  /*11c0*/  LDS.128 R40, [R53+0x110] ;  /* 0x0001100035287984 */ /* 0x000fe20000000c00 */
[----:B------:R-:W-:-:S02]  /*11d0*/  FFMA R19, R15, R8, R35 ;  /* 0x000000080f137223 */ /* 0x000fc40000000023 */
[C---:B------:R-:W-:Y:S02]  /*11e0*/  FFMA R30, R15.reuse, R37, R30 ;  /* 0x000000250f1e7223 */ /* 0x040fe4000000001e */
[----:B------:R-:W-:Y:S01]  /*11f0*/  FFMA R16, R15, R4, R33 ;  /* 0x000000040f107223 */ /* 0x000fe20000000021 */
[----:B------:R-:W-:Y:S01]  /*1200*/  LDS R37, [R54+0x108] ;  /* 0x0001080036257984 */ /* 0x000fe20000000800 */
[C---:B----4-:R-:W-:Y:S02]  /*1210*/  FFMA R8, R5.reuse, R8, R34 ;  /* 0x0000000805087223 */ /* 0x050fe40000000022 */
[----:B------:R-:W-:Y:S01]  /*1220*/  FFMA R4, R5, R4, R30 ;  /* 0x0000000405047223 */ /* 0x000fe2000000001e */
[----:B------:R-:W2:Y:S01]  /*1230*/  LDS R15, [R54+0xd8] ;  /* 0x0000d800360f7984 */ /* 0x000ea20000000800 */
[C---:B------:R-:W-:Y:S02]  /*1240*/  FFMA R17, R6.reuse, R7, R16 ;  /* 0x0000000706117223 */ /* 0x040fe40000000010 */
[----:B------:R-:W-:Y:S01]  /*1250*/  FFMA R16, R6, R11, R19 ;  /* 0x0000000b06107223 */ /* 0x000fe20000000013 */
[----:B------:R-:W3:Y:S01]  /*1260*/  LDS.128 R32, [R53+0x50] ;  /* 0x0000500035207984 */ /* 0x000ee20000000c00 */
[----:B------:R-:W-:-:S02]  /*1270*/  FFMA R19, R9, R7, R4 ;  /* 0x0000000709137223 */ /* 0x000fc40000000004 */
[C---:B------:R-:W-:Y:S01]  /*1280*/  FFMA R11, R9.reuse, R11, R8 ;  /* 0x0000000b090b7223 */ /* 0x040fe20000000008 */
[----:B------:R-:W4:Y:S01]  /*1290*/  LDS.128 R28, [R53+0xe0] ;  /* 0x0000e000351c7984 */ /* 0x000f220000000c00 */
[C---:B------:R-:W-:Y:S02]  /*12a0*/  FFMA R17, R9.reuse, R18, R17 ;  /* 0x0000001209117223 */ /* 0x040fe40000000011 */
[-C--:B------:R-:W-:Y:S01]  /*12b0*/  FFMA R16, R9, R14.reuse, R16 ;  /* 0x0000000e09107223 */ /* 0x080fe20000000010 */
[----:B------:R-:W4:Y:S01]  /*12c0*/  LDS.128 R4, [R53+0x60] ;  /* 0x0000600035047984 */ /* 0x000f220000000c00 */
[C---:B0-----:R-:W-:Y:S02]  /*12d0*/  FFMA R11, R10.reuse, R14, R11 ;  /* 0x0000000e0a0b7223 */ /* 0x041fe4000000000b */
[C---:B------:R-:W-:Y:S02]  /*12e0*/  FFMA R17, R10.reuse, R21, R17 ;  /* 0x000000150a117223 */ /* 0x040fe40000000011 */
[----:B------:R-:W-:-:S02]  /*12f0*/  FFMA R16, R10, R25, R16 ;  /* 0x000000190a107223 */ /* 0x000fc40000000010 */
[----:B-1----:R-:W-:Y:S02]  /*1300*/  FFMA R11, R12, R25, R11 ;  /* 0x000000190c0b7223 */ /* 0x002fe4000000000b */
[C---:B------:R-:W-:Y:S02]  /*1310*/  FFMA R8, R13.reuse, R22, R17 ;  /* 0x000000160d087223 */ /* 0x040fe40000000011 */
[----:B------:R-:W-:Y:S02]  /*1320*/  FFMA R16, R13, R26, R16 ;  /* 0x0000001a0d107223 */ /* 0x000fe40000000010 */
[----:B------:R-:W-:-:S04]  /*1330*/  FFMA R19, R10, R18, R19 ;  /* 0x000000120a137223 */ /* 0x000fc80000000013 */
[----:B------:R-:W-:Y:S02]  /*1340*/  FFMA R19, R12, R21, R19 ;  /* 0x000000150c137223 */ /* 0x000fe40000000013 */
[----:B------:R-:W-:Y:S01]  /*1350*/  LDS R21, [R54+0x138] ;  /* 0x0001380036157984 */ /* 0x000fe20000000800 */
[C---:B--2---:R-:W-:Y:S02]  /*1360*/  FFMA R26, R15.reuse, R26, R11 ;  /* 0x0000001a0f1a7223 */ /* 0x044fe4000000000b */
[C---:B------:R-:W-:Y:S02]  /*1370*/  FFMA R19, R15.reuse, R22, R19 ;  /* 0x000000160f137223 */ /* 0x040fe40000000013 */
[----:B---3--:R-:W-:Y:S01]  /*1380*/  FFMA R13, R15, R33, R8 ;  /* 0x000000210f0d7223 */ /* 0x008fe20000000008 */
[----:B------:R-:W-:Y:S01]  /*1390*/  LDS R22, [R54+0x120] ;  /* 0x0001200036167984 */ /* 0x000fe20000000800 */
[----:B------:R-:W-:Y:S02]  /*13a0*/  FFMA R19, R33, R20, R19 ;  /* 0x0000001421137223 */ /* 0x000fe40000000013 */
[-C--:B----4-:R-:W-:Y:S01]  /*13b0*/  FFMA R25, R15, R29.reuse, R16 ;  /* 0x0000001d0f197223 */ /* 0x090fe20000000010 */
[----:B------:R-:W0:Y:S01]  /*13c0*/  LDS.128 R8, [R53+0xf0] ;  /* 0x0000f00035087984 */ /* 0x000e220000000c00 */
[----:B------:R-:W-:-:S02]  /*13d0*/  FFMA R29, R20, R29, R26 ;  /* 0x0000001d141d7223 */ /* 0x000fc4000000001a */
[----:B------:R-:W-:Y:S02]  /*13e0*/  FFMA R24, R20, R4, R13 ;  /* 0x0000000414187223 */ /* 0x000fe4000000000d */
[----:B------:R-:W-:Y:S01]  /*13f0*/  FFMA R26, R4, R37, R19 ;  /* 0x00000025041a7223 */ /* 0x000fe20000000013 */
[----:B------:R-:W1:Y:S04]  /*1400*/  LDS.128 R12, [R53+0x70] ;  /* 0x00007000350c7984 */ /* 0x000e680000000c00 */
[----:B------:R-:W2:Y:S04]  /*1410*/  LDS R4, [R54+0x150] ;  /* 0x0001500036047984 */ /* 0x000ea80000000800 */
[----:B------:R-:W3:Y:S01]  /*1420*/  LDS.128 R16, [R53+0x100] ;  /* 0x0001000035107984 */ /* 0x000ee20000000c00 */
[----:B0-----:R-:W-:-:S02]  /*1430*/  FFMA R25, R20, R8, R25 ;  /* 0x0000000814197223 */ /* 0x001fc40000000019 */
[----:B------:R-:W-:Y:S02]  /*1440*/  FFMA R20, R37, R8, R29 ;  /* 0x0000000825147223 */ /* 0x000fe4000000001d */
[----:B------:R-:W0:Y:S01]  /*1450*/  LDS.128 R36, [R53+0x80] ;  /* 0x0000800035247984 */ /* 0x000e220000000c00 */
[C---:B------:R-:W-:Y:S02]  /*1460*/  FFMA R8, R22.reuse, R7, R24 ;  /* 0x0000000716087223 */ /* 0x040fe40000000018 */
[C---:B------:R-:W-:Y:S02]  /*1470*/  FFMA R29, R21.reuse, R11, R20 ;  /* 0x0000000b151d7223 */ /* 0x040fe40000000014 */
[----:B------:R-:W4:Y:S01]  /*1480*/  LDS R20, [R54+0x168] ;  /* 0x0001680036147984 */ /* 0x000f220000000800 */
[----:B------:R-:W-:Y:S02]  /*1490*/  FFMA R7, R21, R7, R26 ;  /* 0x0000000715077223 */ /* 0x000fe4000000001a */
[----:B------:R-:W-:-:S02]  /*14a0*/  FFMA R25, R22, R11, R25 ;  /* 0x0000000b16197223 */ /* 0x000fc40000000019 */
[C---:B-1----:R-:W-:Y:S02]  /*14b0*/  FFMA R8, R21.reuse, R14, R8 ;  /* 0x0000000e15087223 */ /* 0x042fe40000000008 */
[----:B--2---:R-:W-:Y:S02]  /*14c0*/  FFMA R7, R14, R4, R7 ;  /* 0x000000040e077223 */ /* 0x004fe40000000007 */
[-C--:B---3--:R-:W-:Y:S02]  /*14d0*/  FFMA R11, R21, R18.reuse, R25 ;  /* 0x00000012150b7223 */ /* 0x088fe40000000019 */
[C---:B------:R-:W-:Y:S02]  /*14e0*/  FFMA R14, R4.reuse, R18, R29 ;  /* 0x00000012040e7223 */ /* 0x040fe4000000001d */
[----:B------:R-:W1:Y:S01]  /*14f0*/  LDS R18, [R54+0xc4] ;  /* 0x0000c40036127984 */ /* 0x000e620000000800 */
[C---:B------:R-:W-:Y:S02]  /*1500*/  FFMA R11, R4.reuse, R41, R11 ;  /* 0x00000029040b7223 */ /* 0x040fe4000000000b */
[----:B0-----:R-:W-:-:S02]  /*1510*/  FFMA R8, R4, R37, R8 ;  /* 0x0000002504087223 */ /* 0x001fc40000000008 */
[----:B------:R-:W0:Y:S01]  /*1520*/  LDS R4, [R54+0xdc] ;  /* 0x0000dc0036047984 */ /* 0x000e220000000800 */
[----:B----4-:R-:W-:-:S03]  /*1530*/  FFMA R37, R37, R20, R7 ;  /* 0x0000001425257223 */ /* 0x010fc60000000007 */
[----:B------:R-:W2:Y:S01]  /*1540*/  LDS R7, [R54+0xf4] ;  /* 0x0000f40036077984 */ /* 0x000ea20000000800 */
[----:B------:R-:W-:-:S03]  /*1550*/  FFMA R20, R20, R41, R14 ;  /* 0x0000002914147223 */ /* 0x000fc6000000000e */
[----:B------:R-:W3:Y:S01]  /*1560*/  LDS R14, [R54+0x10c] ;  /* 0x00010c00360e7984 */ /* 0x000ee20000000800 */
[----:B-1----:R-:W-:-:S03]  /*1570*/  FFMA R25, R18, R27, R11 ;  /* 0x0000001b12197223 */ /* 0x002fc6000000000b */
[----:B------:R-:W1:Y:S01]  /*1580*/  LDS R11, [R54+0x124] ;  /* 0x00012400360b7984 */ /* 0x000e620000000800 */
[----:B------:R-:W-:-:S03]  /*1590*/  FFMA R21, R18, R23, R8 ;  /* 0x0000001712157223 */ /* 0x000fc60000000008 */
[----:B------:R-:W4:Y:S01]  /*15a0*/  LDS R8, [R54+0x13c] ;  /* 0x00013c0036087984 */ /* 0x000f220000000800 */
[C---:B0-----:R-:W-:Y:S02]  /*15b0*/  FFMA R37, R4.reuse, R23, R37 ;  /* 0x0000001704257223 */ /* 0x041fe40000000025 */
[C---:B------:R-:W-:Y:S02]  /*15c0*/  FFMA R20, R4.reuse, R27, R20 ;  /* 0x0000001b04147223 */ /* 0x040fe40000000014 */
[C---:B------:R-:W-:Y:S02]  /*15d0*/  FFMA R18, R4.reuse, R34, R21 ;  /* 0x0000002204127223 */ /* 0x040fe40000000015 */
[----:B------:R-:W-:Y:S01]  /*15e0*/  FFMA R22, R4, R30, R25 ;  /* 0x0000001e04167223 */ /* 0x000fe20000000019 */
[----:B------:R-:W-:Y:S01]  /*15f0*/  LDS R21, [R54+0xc8] ;  /* 0x0000c80036157984 */ /* 0x000fe20000000800 */
[C---:B--2---:R-:W-:Y:S02]  /*1600*/  FFMA R37, R7.reuse, R34, R37 ;  /* 0x0000002207257223 */ /* 0x044fe40000000025 */
[C---:B------:R-:W-:Y:S01]  /*1610*/  FFMA R20, R7.reuse, R30, R20 ;  /* 0x0000001e07147223 */ /* 0x040fe20000000014 */
[----:B------:R-:W0:Y:S01]  /*1620*/  LDS R4, [R54+0x154] ;  /* 0x0001540036047984 */ /* 0x000e220000000800 */
[----:B------:R-:W-:-:S02]  /*1630*/  FFMA R18, R7, R5, R18 ;  /* 0x0000000507127223 */ /* 0x000fc40000000012 */
[C---:B---3--:R-:W-:Y:S01]  /*1640*/  FFMA R37, R14.reuse, R5, R37 ;  /* 0x000000050e257223 */ /* 0x048fe20000000025 */
[----:B------:R-:W-:Y:S01]  /*1650*/  LDS R25, [R54+0x158] ;  /* 0x0001580036197984 */ /* 0x000fe20000000800 */
[-C--:B------:R-:W-:Y:S02]  /*1660*/  FFMA R22, R7, R9.reuse, R22 ;  /* 0x0000000907167223 */ /* 0x080fe40000000016 */
[----:B------:R-:W-:Y:S01]  /*1670*/  FFMA R23, R14, R9, R20 ;  /* 0x000000090e177223 */ /* 0x000fe20000000014 */
[----:B------:R-:W2:Y:S01]  /*1680*/  LDS R5, [R54+0x16c] ;  /* 0x00016c0036057984 */ /* 0x000ea20000000800 */
[C---:B-1----:R-:W-:Y:S02]  /*1690*/  FFMA R18, R11.reuse, R12, R18 ;  /* 0x0000000c0b127223 */ /* 0x042fe40000000012 */
[----:B------:R-:W-:Y:S01]  /*16a0*/  FFMA R22, R11, R16, R22 ;  /* 0x000000100b167223 */ /* 0x000fe20000000016 */
[----:B------:R-:W1:Y:S01]  /*16b0*/  LDS R9, [R54+0xe0] ;  /* 0x0000e00036097984 */ /* 0x000e620000000800 */
[----:B----4-:R-:W-:-:S02]  /*16c0*/  FFMA R37, R8, R12, R37 ;  /* 0x0000000c08257223 */ /* 0x010fc40000000025 */
[C---:B------:R-:W-:Y:S01]  /*16d0*/  FFMA R16, R8.reuse, R16, R23 ;  /* 0x0000001008107223 */ /* 0x040fe20000000017 */
[----:B------:R-:W3:Y:S01]  /*16e0*/  LDS R7, [R54+0xf8] ;  /* 0x0000f80036077984 */ /* 0x000ee20000000800 */
[C---:B------:R-:W-:Y:S02]  /*16f0*/  FFMA R23, R8.reuse, R15, R18 ;  /* 0x0000000f08177223 */ /* 0x040fe40000000012 */
[----:B------:R-:W-:Y:S01]  /*1700*/  FFMA R27, R8, R19, R22 ;  /* 0x00000013081b7223 */ /* 0x000fe20000000016 */
[----:B------:R-:W4:Y:S04]  /*1710*/  LDS R11, [R54+0x110] ;  /* 0x00011000360b7984 */ /* 0x000f280000000800 */
[----:B------:R-:W3:Y:S04]  /*1720*/  LDS R12, [R54+0x128] ;  /* 0x00012800360c7984 */ /* 0x000ee80000000800 */
[----:B------:R-:W4:Y:S04]  /*1730*/  LDS R14, [R54+0x140] ;  /* 0x00014000360e7984 */ /* 0x000f280000000800 */
[----:B------:R-:W4:Y:S01]  /*1740*/  LDS R8, [R54+0x170] ;  /* 0x0001700036087984 */ /* 0x000f220000000800 */
[----:B0-----:R-:W-:-:S02]  /*1750*/  FFMA R15, R4, R15, R37 ;  /* 0x0000000f040f7223 */ /* 0x001fc40000000025 */
[C---:B------:R-:W-:Y:S02]  /*1760*/  FFMA R16, R4.reuse, R19, R16 ;  /* 0x0000001304107223 */ /* 0x040fe40000000010 */
[C---:B------:R-:W-:Y:S02]  /*1770*/  FFMA R23, R4.reuse, R38, R23 ;  /* 0x0000002604177223 */ /* 0x040fe40000000017 */
[----:B------:R-:W-:Y:S02]  /*1780*/  FFMA R27, R4, R42, R27 ;  /* 0x0000002a041b7223 */ /* 0x000fe4000000001b */
[C---:B--2---:R-:W-:Y:S02]  /*1790*/  FFMA R15, R5.reuse, R38, R15 ;  /* 0x00000026050f7223 */ /* 0x044fe4000000000f */
[----:B------:R-:W-:Y:S02]  /*17a0*/  FFMA R16, R5, R42, R16 ;  /* 0x0000002a05107223 */ /* 0x000fe40000000010 */
[----:B------:R-:W-:-:S02]  /*17b0*/  FFMA R4, R21, R32, R23 ;  /* 0x0000002015047223 */ /* 0x000fc40000000017 */
[----:B------:R-:W-:Y:S02]  /*17c0*/  FFMA R18, R21, R28, R27 ;  /* 0x0000001c15127223 */ /* 0x000fe4000000001b */
[C---:B-1----:R-:W-:Y:S02]  /*17d0*/  FFMA R32, R9.reuse, R32, R15 ;  /* 0x0000002009207223 */ /* 0x042fe4000000000f */
[C---:B------:R-:W-:Y:S02]  /*17e0*/  FFMA R16, R9.reuse, R28, R16 ;  /* 0x0000001c09107223 */ /* 0x040fe40000000010 */
[C---:B------:R-:W-:Y:S02]  /*17f0*/  FFMA R4, R9.reuse, R35, R4 ;  /* 0x0000002309047223 */ /* 0x040fe40000000004 */
[----:B------:R-:W-:Y:S02]  /*1800*/  FFMA R18, R9, R31, R18 ;  /* 0x0000001f09127223 */ /* 0x000fe40000000012 */
[----:B---3--:R-:W-:-:S02]  /*1810*/  FFMA R32, R7, R35, R32 ;  /* 0x0000002307207223 */ /* 0x008fc40000000020 */
[C---:B------:R-:W-:Y:S02]  /*1820*/  FFMA R16, R7.reuse, R31, R16 ;  /* 0x0000001f07107223 */ /* 0x040fe40000000010 */
[C---:B------:R-:W-:Y:S02]  /*1830*/  FFMA R4, R7.reuse, R6, R4 ;  /* 0x0000000607047223 */ /* 0x040fe40000000004 */
[----:B------:R-:W-:Y:S02]  /*1840*/  FFMA R18, R7, R10, R18 ;  /* 0x0000000a07127223 */ /* 0x000fe40000000012 */
[C---:B----4-:R-:W-:Y:S02]  /*1850*/  FFMA R32, R11.reuse, R6, R32 ;  /* 0x000000060b207223 */ /* 0x050fe40000000020 */
[----:B------:R-:W-:Y:S02]  /*1860*/  FFMA R16, R11, R10, R16 ;  /* 0x0000000a0b107223 */ /* 0x000fe40000000010 */
[----:B------:R-:W-:-:S02]  /*1870*/  FFMA R5, R12, R13, R4 ;  /* 0x0000000d0c057223 */ /* 0x000fc40000000004 */
[----:B------:R-:W-:Y:S02]  /*1880*/  FFMA R7, R12, R17, R18 ;  /* 0x000000110c077223 */ /* 0x000fe40000000012 */
[C---:B------:R-:W-:Y:S02]  /*1890*/  FFMA R32, R14.reuse, R13, R32 ;  /* 0x0000000d0e207223 */ /* 0x040fe40000000020 */
[C---:B------:R-:W-:Y:S02]  /*18a0*/  FFMA R16, R14.reuse, R17, R16 ;  /* 0x000000110e107223 */ /* 0x040fe40000000010 */
[C---:B------:R-:W-:Y:S02]  /*18b0*/  FFMA R4, R14.reuse, R36, R5 ;  /* 0x000000240e047223 */ /* 0x040fe40000000005 */
[----:B------:R-:W-:Y:S02]  /*18c0*/  FFMA R14, R14, R40, R7 ;  /* 0x000000280e0e7223 */ /* 0x000fe40000000007 */
[----:B------:R-:W-:-:S02]  /*18d0*/  FFMA R32, R25, R36, R32 ;  /* 0x0000002419207223 */ /* 0x000fc40000000020 */
[C---:B------:R-:W-:Y:S02]  /*18e0*/  FFMA R16, R25.reuse, R40, R16 ;  /* 0x0000002819107223 */ /* 0x040fe40000000010 */
[C---:B------:R-:W-:Y:S02]  /*18f0*/  FFMA R9, R25.reuse, R39, R4 ;  /* 0x0000002719097223 */ /* 0x040fe40000000004 */
[----:B------:R-:W-:Y:S02]  /*1900*/  FFMA R25, R25, R43, R14 ;  /* 0x0000002b19197223 */ /* 0x000fe4000000000e */
[C---:B------:R-:W-:Y:S02]  /*1910*/  FFMA R27, R8.reuse, R39, R32 ;  /* 0x00000027081b7223 */ /* 0x040fe40000000020 */
[----:B------:R-:W-:Y:S01]  /*1920*/  FFMA R55, R8, R43, R16 ;  /* 0x0000002b08377223 */ /* 0x000fe20000000010 */
[----:B------:R-:W-:Y:S01]  /*1930*/  @!P4 CALL.REL.NOINC `(.L_x_2) ;  /* 0x000000100000c944 */ /* 0x000fe20003c00000 */
[----:B------:R-:W-:Y:S05]  /*1940*/  BRA `(.L_x_3) ;  /* 0xffffefd000007947 */ /* 0x000fea000383ffff */
.L_x_2:
[----:B------:R-:W0:Y:S01]  /*1950*/  S2R R5, SR_CTAID.X ;  /* 0x0000000000057919 */ /* 0x000e220000002500 */
[----:B------:R-:W-:-:S03]  /*1960*/  MOV R4, RZ ;  /* 0x000000ff00047202 */ /* 0x000fc60000000f00 */
[----:B------:R-:W1:Y:S02]  /*1970*/  S2R R7, SR_TID.X ;  /* 0x0000000000077919 */ /* 0x000e640000002100 */
[----:B0-----:R-:W-:-:S04]  /*1980*/  IMAD.HI R2, R5, -0x6db6db6d, R4 ;  /* 0x9249249305027827 */ /* 0x001fc800078e0204 */
[----:B------:R-:W-:Y:S01]  /*1990*/  IMAD.HI R0, R5, 0x5397829d, RZ ;  /* 0x5397829d05007827 */ /* 0x000fe200078e02ff */
[----:B------:R-:W-:-:S04]  /*19a0*/  SHF.R.U32.HI R13, RZ, 0x1f, R2 ;  /* 0x0000001fff0d7819 */ /* 0x000fc80000011602 */
[----:B------:R-:W-:Y:S02]  /*19b0*/  SHF.R.U32.HI R3, RZ, 0x1f, R0 ;  /* 0x0000001fff037819 */ /* 0x000fe40000011600 */
[----:B------:R-:W-:Y:S01]  /*19c0*/  LEA.HI R13, R2, R13, RZ, 0x1e ;  /* 0x0000000d020d7211 */ /* 0x000fe200078ff0ff */
[----:B------:R-:W-:Y:S01]  /*19d0*/  HFMA2.MMA R2, -RZ, RZ, 0, 0 ;  /* 0x00000000ff027435 */ /* 0x000fe200000001ff */
[----:B------:R-:W-:Y:S02]  /*19e0*/  LEA.HI.SX32 R11, R0, R3, 0x1b ;  /* 0x00000003000b7211 */ /* 0x000fe400078fdaff */
[----:B-1----:R-:W-:Y:S01]  /*19f0*/  SHF.R.S32.HI R0, RZ, 0x2, R7 ;  /* 0x00000002ff007819 */ /* 0x002fe20000011407 */
[--C-:B------:R-:W-:Y:S01]  /*1a00*/  IMAD R13, R13, -0x7, R5.reuse ;  /* 0xfffffff90d0d7824 */ /* 0x100fe200078e0205 */
[----:B------:R-:W-:Y:S01]  /*1a10*/  LOP3.LUT R7, R7, 0x3, RZ, 0xc0, !PT ;  /* 0x0000000307077812 */ /* 0x000fe200078ec0ff */
[----:B------:R-:W-:Y:S01]  /*1a20*/  IMAD R3, R11, -0x62, R5 ;  /* 0xffffff9e0b037824 */ /* 0x000fe200078e0205 */
[----:B------:R-:W-:-:S03]  /*1a30*/  MOV R5, 0x4 ;  /* 0x0000000400057802 */ /* 0x000fc60000000f00 */
[----:B------:R-:W-:Y:S02]  /*1a40*/  IMAD R0, R0, 0x620, R7 ;  /* 0x0000062000007824 */ /* 0x000fe400078e0207 */
[----:B------:R-:W-:-:S04]  /*1a50*/  IMAD.HI R2, R3, -0x6db6db6d, R2 ;  /* 0x9249249303027827 */ /* 0x000fc800078e0202 */
[----:B------:R-:W-:Y:S01]  /*1a60*/  IMAD R0, R11, 0x6200, R0 ;  /* 0x000062000b007824 */ /* 0x000fe200078e0200 */
[----:B------:R-:W-:-:S04]  /*1a70*/  SHF.R.U32.HI R3, RZ, 0x1f, R2 ;  /* 0x0000001fff037819 */ /* 0x000fc80000011602 */
[----:B------:R-:W-:Y:S02]  /*1a80*/  LEA R0, R13, R0, 0x2 ;  /* 0x000000000d007211 */ /* 0x000fe400078e10ff */
[----:B------:R-:W-:-:S05]  /*1a90*/  LEA.HI.SX32 R3, R2, R3, 0x1e ;  /* 0x0000000302037211 */ /* 0x000fca00078ff2ff */
[----:B------:R-:W-:-:S04]  /*1aa0*/  IMAD R0, R3, 0x38, R0 ;  /* 0x0000003803007824 */ /* 0x000fc800078e0200 */
[----:B------:R-:W-:-:S05]  /*1ab0*/  IMAD.WIDE R2, R0, R5, c[0x0][0x170] ;  /* 0x00005c0000027625 */ /* 0x000fca00078e0205 */
[----:B------:R-:W-:Y:S04]  /*1ac0*/  STG.E [R2.64], R9 ;  /* 0x0000000902007986 */ /* 0x000fe8000c101904 */
[----:B------:R-:W-:Y:S04]  /*1ad0*/  STG.E [R2.64+0x70], R27 ;  /* 0x0000701b02007986 */ /* 0x000fe8000c101904 */
[----:B------:R-:W-:Y:S04]  /*1ae0*/  STG.E [R2.64+0xc40], R25 ;  /* 0x000c401902007986 */ /* 0x000fe8000c101904 */
[----:B------:R-:W-:Y:S01]  /*1af0*/  STG.E [R2.64+0xcb0], R55 ;  /* 0x000cb03702007986 */ /* 0x000fe2000c101904 */
[----:B------:R-:W-:Y:S05]  /*1b00*/  EXIT ;  /* 0x000000000000794d */ /* 0x000fea0003800000 */
.L_x_4:
[----:B------:R-:W-:-:S00]  /*1b10*/  BRA `(.L_x_4) ;  /* 0xfffffff000007947 */ /* 0x000fc0000383ffff */
[----:B------:R-:W-:-:S00]  /*1b20*/  NOP ;  /* 0x0000000000007918 */ /* 0x000fc00000000000 */
        /* <DEDUP_REMOVED lines=13> */
.L_x_5:


//--------------------- .nv.shared.candidate0     --------------------------
	.section	.nv.shared.candidate0,"aw",@nobits
	.align	4
.nv.shared.candidate0:
	.zero		4992
